//
// Generated by NVIDIA NVVM Compiler
//
// Compiler Build ID: CL-36424714
// Cuda compilation tools, release 13.0, V13.0.88
// Based on NVVM 20.0.0
//

.version 9.0
.target sm_100
.address_size 64

	// .globl	default_function_kernel_1

.visible .entry default_function_kernel_1(
	.param .u64 .ptr .align 1 default_function_kernel_1_param_0,
	.param .u64 .ptr .align 1 default_function_kernel_1_param_1
)
.maxntid 32
{
	.reg .pred 	%p<2>;
	.reg .b32 	%r<8>;
	.reg .b32 	%f<5>;
	.reg .b64 	%rd<8>;

	ld.param.u64 	%rd1, [default_function_kernel_1_param_0];
	ld.param.u64 	%rd2, [default_function_kernel_1_param_1];
	mov.u32 	%r1, %ctaid.x;
	shl.b32 	%r3, %r1, 2;
	mov.u32 	%r2, %tid.x;
	shr.u32 	%r4, %r2, 3;
	or.b32  	%r5, %r3, %r4;
	setp.gt.u32 	%p1, %r5, 8;
	@%p1 bra 	$L__BB0_2;
	cvta.to.global.u64 	%rd3, %rd2;
	cvta.to.global.u64 	%rd4, %rd1;
	shl.b32 	%r6, %r1, 5;
	or.b32  	%r7, %r6, %r2;
	mul.wide.u32 	%rd5, %r7, 4;
	add.s64 	%rd6, %rd3, %rd5;
	ld.global.nc.f32 	%f1, [%rd6];
	mul.f32 	%f2, %f1, 0f3FB8AA3B;
	ex2.approx.f32 	%f3, %f2;
	sin.approx.f32 	%f4, %f3;
	add.s64 	%rd7, %rd4, %rd5;
	st.global.f32 	[%rd7], %f4;
$L__BB0_2:
	ret;

}
	// .globl	default_function_kernel_2
.visible .entry default_function_kernel_2(
	.param .u64 .ptr .align 1 default_function_kernel_2_param_0,
	.param .u64 .ptr .align 1 default_function_kernel_2_param_1
)
.maxntid 8
{
	.reg .b32 	%r<5>;
	.reg .b32 	%f<5>;
	.reg .b64 	%rd<8>;

	ld.param.u64 	%rd1, [default_function_kernel_2_param_0];
	ld.param.u64 	%rd2, [default_function_kernel_2_param_1];
	cvta.to.global.u64 	%rd3, %rd1;
	cvta.to.global.u64 	%rd4, %rd2;
	mov.u32 	%r1, %ctaid.x;
	shl.b32 	%r2, %r1, 3;
	mov.u32 	%r3, %tid.x;
	or.b32  	%r4, %r2, %r3;
	mul.wide.u32 	%rd5, %r4, 4;
	add.s64 	%rd6, %rd4, %rd5;
	ld.global.nc.f32 	%f1, [%rd6];
	mul.f32 	%f2, %f1, 0f3FB8AA3B;
	ex2.approx.f32 	%f3, %f2;
	cvt.rpi.f32.f32 	%f4, %f3;
	add.s64 	%rd7, %rd3, %rd5;
	st.global.f32 	[%rd7], %f4;
	ret;

}
	// .globl	default_function_kernel
.visible .entry default_function_kernel(
	.param .u64 .ptr .align 1 default_function_kernel_param_0,
	.param .u64 .ptr .align 1 default_function_kernel_param_1
)
.maxntid 64
{
	.reg .pred 	%p<8>;
	.reg .b32 	%r<14>;
	.reg .b32 	%f<41>;
	.reg .b64 	%rd<9>;

	ld.param.u64 	%rd1, [default_function_kernel_param_0];
	ld.param.u64 	%rd2, [default_function_kernel_param_1];
	mov.u32 	%r1, %ctaid.x;
	shl.b32 	%r5, %r1, 3;
	mov.u32 	%r2, %tid.x;
	shr.u32 	%r6, %r2, 3;
	or.b32  	%r7, %r5, %r6;
	setp.gt.u32 	%p1, %r7, 8;
	@%p1 bra 	$L__BB2_4;
	cvta.to.global.u64 	%rd3, %rd2;
	shl.b32 	%r8, %r1, 6;
	or.b32  	%r3, %r8, %r2;
	mul.wide.u32 	%rd4, %r3, 4;
	add.s64 	%rd5, %rd3, %rd4;
	ld.global.nc.f32 	%f1, [%rd5];
	abs.f32 	%f2, %f1;
	fma.rn.f32 	%f7, %f1, %f1, 0f3F800000;
	rsqrt.approx.ftz.f32 	%f8, %f7;
	fma.rn.f32 	%f9, %f7, %f8, 0f3F800000;
	rcp.approx.ftz.f32 	%f10, %f9;
	mul.f32 	%f11, %f2, %f10;
	fma.rn.f32 	%f12, %f2, %f11, %f2;
	setp.gt.f32 	%p2, %f2, 0f4B000000;
	selp.f32 	%f3, %f2, %f12, %p2;
	mov.f32 	%f13, 0f3F800000;
	add.rz.f32 	%f14, %f3, %f13;
	mov.b32 	%r9, %f14;
	add.s32 	%r10, %r9, -1061158912;
	and.b32  	%r11, %r10, -8388608;
	mov.b32 	%r4, %f3;
	sub.s32 	%r12, %r4, %r11;
	mov.b32 	%f15, %r12;
	sub.s32 	%r13, 1082130432, %r11;
	mov.b32 	%f16, %r13;
	fma.rn.f32 	%f17, %f16, 0f3E800000, 0fBF800000;
	add.f32 	%f18, %f17, %f15;
	cvt.rn.f32.s32 	%f19, %r11;
	mul.f32 	%f20, %f19, 0f34000000;
	fma.rn.f32 	%f21, %f18, 0fBD39BF78, 0f3DD80012;
	fma.rn.f32 	%f22, %f21, %f18, 0fBE0778E0;
	fma.rn.f32 	%f23, %f22, %f18, 0f3E146475;
	fma.rn.f32 	%f24, %f23, %f18, 0fBE2A68DD;
	fma.rn.f32 	%f25, %f24, %f18, 0f3E4CAF9E;
	fma.rn.f32 	%f26, %f25, %f18, 0fBE800042;
	fma.rn.f32 	%f27, %f26, %f18, 0f3EAAAAE6;
	fma.rn.f32 	%f28, %f27, %f18, 0fBF000000;
	mul.f32 	%f29, %f18, %f28;
	fma.rn.f32 	%f30, %f29, %f18, %f18;
	fma.rn.f32 	%f40, %f20, 0f3F317218, %f30;
	setp.lt.u32 	%p3, %r4, 2139095040;
	@%p3 bra 	$L__BB2_3;
	setp.gt.s32 	%p4, %r4, -1082130432;
	fma.rn.f32 	%f31, %f3, 0f7F800000, 0f7F800000;
	selp.f32 	%f32, %f31, %f40, %p4;
	setp.eq.f32 	%p5, %f3, 0f00000000;
	selp.f32 	%f40, 0f80000000, %f32, %p5;
$L__BB2_3:
	setp.gt.f32 	%p6, %f2, 0f4B000000;
	add.f32 	%f33, %f40, 0f3F317218;
	selp.f32 	%f34, %f33, %f40, %p6;
	setp.num.f32 	%p7, %f2, %f2;
	copysign.f32 	%f35, %f1, %f34;
	selp.f32 	%f36, %f35, %f34, %p7;
	mul.f32 	%f37, %f1, %f36;
	sin.approx.f32 	%f38, %f37;
	div.rn.f32 	%f39, %f1, %f38;
	cvta.to.global.u64 	%rd6, %rd1;
	add.s64 	%rd8, %rd6, %rd4;
	st.global.f32 	[%rd8], %f39;
$L__BB2_4:
	ret;

}


// ===== COMPILED SASS (sm_100) =====

	.target	sm_100

	.elftype	@"ET_EXEC"


//--------------------- .note.nv.tkinfo           --------------------------
	.section	.note.nv.tkinfo,"",@"SHT_NOTE"
	.sectionflags	@"SHF_NOTE_NV_TKINFO"
	.tkinfo
        /*0018*/ 	.word	0x00000002
        /*0030*/ 	.string	""
        /*0030*/ 	.string	"ptxas"
        /*0030*/ 	.string	"Cuda compilation tools, release 13.0, V13.0.88"
        /*0030*/ 	.string	"Build cuda_13.0.r13.0/compiler.36424714_0"
        /*0030*/ 	.string	"-arch sm_100 -m 64 "



//--------------------- .note.nv.cuinfo           --------------------------
	.section	.note.nv.cuinfo,"",@"SHT_NOTE"
	.sectionflags	@"SHF_NOTE_NV_CUINFO"
        /*0018*/ 	.short	0x0002
        /*001a*/ 	.short	0x0064
        /*001c*/ 	.short	0x0082
	.zero		2


//--------------------- .nv.info                  --------------------------
	.section	.nv.info,"",@"SHT_CUDA_INFO"
	.align	4


	//----- nvinfo : EIATTR_REGCOUNT
	.align		4
        /*0000*/ 	.byte	0x04, 0x2f
        /*0002*/ 	.short	(.L_1 - .L_0)
	.align		4
.L_0:
        /*0004*/ 	.word	index@(default_function_kernel_1)
        /*0008*/ 	.word	0x0000000c


	//----- nvinfo : EIATTR_FRAME_SIZE
	.align		4
.L_1:
        /*000c*/ 	.byte	0x04, 0x11
        /*000e*/ 	.short	(.L_3 - .L_2)
	.align		4
.L_2:
        /*0010*/ 	.word	index@(default_function_kernel_1)
        /*0014*/ 	.word	0x00000000


	//----- nvinfo : EIATTR_REGCOUNT
	.align		4
.L_3:
        /*0018*/ 	.byte	0x04, 0x2f
        /*001a*/ 	.short	(.L_5 - .L_4)
	.align		4
.L_4:
        /*001c*/ 	.word	index@(default_function_kernel_2)
        /*0020*/ 	.word	0x0000000c


	//----- nvinfo : EIATTR_FRAME_SIZE
	.align		4
.L_5:
        /*0024*/ 	.byte	0x04, 0x11
        /*0026*/ 	.short	(.L_7 - .L_6)
	.align		4
.L_6:
        /*0028*/ 	.word	index@(default_function_kernel_2)
        /*002c*/ 	.word	0x00000000


	//----- nvinfo : EIATTR_REGCOUNT
	.align		4
.L_7:
        /*0030*/ 	.byte	0x04, 0x2f
        /*0032*/ 	.short	(.L_9 - .L_8)
	.align		4
.L_8:
        /*0034*/ 	.word	index@(default_function_kernel)
        /*0038*/ 	.word	0x0000000f


	//----- nvinfo : EIATTR_FRAME_SIZE
	.align		4
.L_9:
        /*003c*/ 	.byte	0x04, 0x11
        /*003e*/ 	.short	(.L_11 - .L_10)
	.align		4
.L_10:
        /*0040*/ 	.word	index@($__internal_0_$__cuda_sm3x_div_rn_noftz_f32_slowpath)
        /*0044*/ 	.word	0x00000000


	//----- nvinfo : EIATTR_FRAME_SIZE
	.align		4
.L_11:
        /*0048*/ 	.byte	0x04, 0x11
        /*004a*/ 	.short	(.L_13 - .L_12)
	.align		4
.L_12:
        /*004c*/ 	.word	index@(default_function_kernel)
        /*0050*/ 	.word	0x00000000


	//----- nvinfo : EIATTR_MIN_STACK_SIZE
	.align		4
.L_13:
        /*0054*/ 	.byte	0x04, 0x12
        /*0056*/ 	.short	(.L_15 - .L_14)
	.align		4
.L_14:
        /*0058*/ 	.word	index@(default_function_kernel)
        /*005c*/ 	.word	0x00000000


	//----- nvinfo : EIATTR_MIN_STACK_SIZE
	.align		4
.L_15:
        /*0060*/ 	.byte	0x04, 0x12
        /*0062*/ 	.short	(.L_17 - .L_16)
	.align		4
.L_16:
        /*0064*/ 	.word	index@(default_function_kernel_2)
        /*0068*/ 	.word	0x00000000


	//----- nvinfo : EIATTR_MIN_STACK_SIZE
	.align		4
.L_17:
        /*006c*/ 	.byte	0x04, 0x12
        /*006e*/ 	.short	(.L_19 - .L_18)
	.align		4
.L_18:
        /*0070*/ 	.word	index@(default_function_kernel_1)
        /*0074*/ 	.word	0x00000000
.L_19:


//--------------------- .nv.compat                --------------------------
	.section	.nv.compat,"",@"SHT_CUDA_COMPAT_INFO"
	.align	4
        /*0000*/ 	.byte	0x02, 0x09, 0x00, 0x00, 0x02, 0x02, 0x01, 0x00, 0x02, 0x05, 0x05, 0x00, 0x03, 0x07, 0x01, 0x01
        /*0010*/ 	.byte	0x02, 0x03, 0x00, 0x00, 0x02, 0x06, 0x01, 0x00, 0x04, 0x0b, 0x08, 0x00, 0x01, 0x00, 0x00, 0x00
        /*0020*/ 	.byte	0x00, 0x00, 0x00, 0x00


//--------------------- .nv.info.default_function_kernel --------------------------
	.section	.nv.info.default_function_kernel,"",@"SHT_CUDA_INFO"
	.sectionflags	@""
	.align	4


	//----- nvinfo : EIATTR_CUDA_API_VERSION
	.align		4
        /*0000*/ 	.byte	0x04, 0x37
        /*0002*/ 	.short	(.L_21 - .L_20)
.L_20:
        /*0004*/ 	.word	0x00000082


	//----- nvinfo : EIATTR_KPARAM_INFO
	.align		4
.L_21:
        /*0008*/ 	.byte	0x04, 0x17
        /*000a*/ 	.short	(.L_23 - .L_22)
.L_22:
        /*000c*/ 	.word	0x00000000
        /*0010*/ 	.short	0x0001
        /*0012*/ 	.short	0x0008
        /*0014*/ 	.byte	0x00, 0xf5, 0x21, 0x00


	//----- nvinfo : EIATTR_KPARAM_INFO
	.align		4
.L_23:
        /*0018*/ 	.byte	0x04, 0x17
        /*001a*/ 	.short	(.L_25 - .L_24)
.L_24:
        /*001c*/ 	.word	0x00000000
        /*0020*/ 	.short	0x0000
        /*0022*/ 	.short	0x0000
        /*0024*/ 	.byte	0x00, 0xf5, 0x21, 0x00


	//----- nvinfo : EIATTR_SPARSE_MMA_MASK
	.align		4
.L_25:
        /*0028*/ 	.byte	0x03, 0x50
        /*002a*/ 	.short	0x0000


	//----- nvinfo : EIATTR_MAXREG_COUNT
	.align		4
        /*002c*/ 	.byte	0x03, 0x1b
        /*002e*/ 	.short	0x00ff


	//----- nvinfo : EIATTR_MERCURY_ISA_VERSION
	.align		4
        /*0030*/ 	.byte	0x03, 0x5f
        /*0032*/ 	.short	0x0101


	//----- nvinfo : EIATTR_VRC_CTA_INIT_COUNT
	.align		4
        /*0034*/ 	.byte	0x02, 0x4a
	.zero		1
	.zero		1


	//----- nvinfo : EIATTR_EXIT_INSTR_OFFSETS
	.align		4
        /*0038*/ 	.byte	0x04, 0x1c
        /*003a*/ 	.short	(.L_27 - .L_26)


	//   ....[0]....
.L_26:
        /*003c*/ 	.word	0x00000070


	//   ....[1]....
        /*0040*/ 	.word	0x000004a0


	//----- nvinfo : EIATTR_MAX_THREADS
	.align		4
.L_27:
        /*0044*/ 	.byte	0x04, 0x05
        /*0046*/ 	.short	(.L_29 - .L_28)
.L_28:
        /*0048*/ 	.word	0x00000040
        /*004c*/ 	.word	0x00000001
        /*0050*/ 	.word	0x00000001


	//----- nvinfo : EIATTR_CRS_STACK_SIZE
	.align		4
.L_29:
        /*0054*/ 	.byte	0x04, 0x1e
        /*0056*/ 	.short	(.L_31 - .L_30)
.L_30:
        /*0058*/ 	.word	0x00000000


	//----- nvinfo : EIATTR_CBANK_PARAM_SIZE
	.align		4
.L_31:
        /*005c*/ 	.byte	0x03, 0x19
        /*005e*/ 	.short	0x0010


	//----- nvinfo : EIATTR_PARAM_CBANK
	.align		4
        /*0060*/ 	.byte	0x04, 0x0a
        /*0062*/ 	.short	(.L_33 - .L_32)
	.align		4
.L_32:
        /*0064*/ 	.word	index@(.nv.constant0.default_function_kernel)
        /*0068*/ 	.short	0x0380
        /*006a*/ 	.short	0x0010


	//----- nvinfo : EIATTR_SW_WAR
	.align		4
.L_33:
        /*006c*/ 	.byte	0x04, 0x36
        /*006e*/ 	.short	(.L_35 - .L_34)
.L_34:
        /*0070*/ 	.word	0x00000008
.L_35:


//--------------------- .nv.info.default_function_kernel_2 --------------------------
	.section	.nv.info.default_function_kernel_2,"",@"SHT_CUDA_INFO"
	.sectionflags	@""
	.align	4


	//----- nvinfo : EIATTR_CUDA_API_VERSION
	.align		4
        /*0000*/ 	.byte	0x04, 0x37
        /*0002*/ 	.short	(.L_37 - .L_36)
.L_36:
        /*0004*/ 	.word	0x00000082


	//----- nvinfo : EIATTR_KPARAM_INFO
	.align		4
.L_37:
        /*0008*/ 	.byte	0x04, 0x17
        /*000a*/ 	.short	(.L_39 - .L_38)
.L_38:
        /*000c*/ 	.word	0x00000000
        /*0010*/ 	.short	0x0001
        /*0012*/ 	.short	0x0008
        /*0014*/ 	.byte	0x00, 0xf5, 0x21, 0x00


	//----- nvinfo : EIATTR_KPARAM_INFO
	.align		4
.L_39:
        /*0018*/ 	.byte	0x04, 0x17
        /*001a*/ 	.short	(.L_41 - .L_40)
.L_40:
        /*001c*/ 	.word	0x00000000
        /*0020*/ 	.short	0x0000
        /*0022*/ 	.short	0x0000
        /*0024*/ 	.byte	0x00, 0xf5, 0x21, 0x00


	//----- nvinfo : EIATTR_SPARSE_MMA_MASK
	.align		4
.L_41:
        /*0028*/ 	.byte	0x03, 0x50
        /*002a*/ 	.short	0x0000


	//----- nvinfo : EIATTR_MAXREG_COUNT
	.align		4
        /*002c*/ 	.byte	0x03, 0x1b
        /*002e*/ 	.short	0x00ff


	//----- nvinfo : EIATTR_MERCURY_ISA_VERSION
	.align		4
        /*0030*/ 	.byte	0x03, 0x5f
        /*0032*/ 	.short	0x0101


	//----- nvinfo : EIATTR_VRC_CTA_INIT_COUNT
	.align		4
        /*0034*/ 	.byte	0x02, 0x4a
	.zero		1
	.zero		1


	//----- nvinfo : EIATTR_EXIT_INSTR_OFFSETS
	.align		4
        /*0038*/ 	.byte	0x04, 0x1c
        /*003a*/ 	.short	(.L_43 - .L_42)


	//   ....[0]....
.L_42:
        /*003c*/ 	.word	0x00000120


	//----- nvinfo : EIATTR_MAX_THREADS
	.align		4
.L_43:
        /*0040*/ 	.byte	0x04, 0x05
        /*0042*/ 	.short	(.L_45 - .L_44)
.L_44:
        /*0044*/ 	.word	0x00000008
        /*0048*/ 	.word	0x00000001
        /*004c*/ 	.word	0x00000001


	//----- nvinfo : EIATTR_CBANK_PARAM_SIZE
	.align		4
.L_45:
        /*0050*/ 	.byte	0x03, 0x19
        /*0052*/ 	.short	0x0010


	//----- nvinfo : EIATTR_PARAM_CBANK
	.align		4
        /*0054*/ 	.byte	0x04, 0x0a
        /*0056*/ 	.short	(.L_47 - .L_46)
	.align		4
.L_46:
        /*0058*/ 	.word	index@(.nv.constant0.default_function_kernel_2)
        /*005c*/ 	.short	0x0380
        /*005e*/ 	.short	0x0010


	//----- nvinfo : EIATTR_SW_WAR
	.align		4
.L_47:
        /*0060*/ 	.byte	0x04, 0x36
        /*0062*/ 	.short	(.L_49 - .L_48)
.L_48:
        /*0064*/ 	.word	0x00000008
.L_49:


//--------------------- .nv.info.default_function_kernel_1 --------------------------
	.section	.nv.info.default_function_kernel_1,"",@"SHT_CUDA_INFO"
	.sectionflags	@""
	.align	4


	//----- nvinfo : EIATTR_CUDA_API_VERSION
	.align		4
        /*0000*/ 	.byte	0x04, 0x37
        /*0002*/ 	.short	(.L_51 - .L_50)
.L_50:
        /*0004*/ 	.word	0x00000082


	//----- nvinfo : EIATTR_KPARAM_INFO
	.align		4
.L_51:
        /*0008*/ 	.byte	0x04, 0x17
        /*000a*/ 	.short	(.L_53 - .L_52)
.L_52:
        /*000c*/ 	.word	0x00000000
        /*0010*/ 	.short	0x0001
        /*0012*/ 	.short	0x0008
        /*0014*/ 	.byte	0x00, 0xf5, 0x21, 0x00


	//----- nvinfo : EIATTR_KPARAM_INFO
	.align		4
.L_53:
        /*0018*/ 	.byte	0x04, 0x17
        /*001a*/ 	.short	(.L_55 - .L_54)
.L_54:
        /*001c*/ 	.word	0x00000000
        /*0020*/ 	.short	0x0000
        /*0022*/ 	.short	0x0000
        /*0024*/ 	.byte	0x00, 0xf5, 0x21, 0x00


	//----- nvinfo : EIATTR_SPARSE_MMA_MASK
	.align		4
.L_55:
        /*0028*/ 	.byte	0x03, 0x50
        /*002a*/ 	.short	0x0000


	//----- nvinfo : EIATTR_MAXREG_COUNT
	.align		4
        /*002c*/ 	.byte	0x03, 0x1b
        /*002e*/ 	.short	0x00ff


	//----- nvinfo : EIATTR_MERCURY_ISA_VERSION
	.align		4
        /*0030*/ 	.byte	0x03, 0x5f
        /*0032*/ 	.short	0x0101


	//----- nvinfo : EIATTR_VRC_CTA_INIT_COUNT
	.align		4
        /*0034*/ 	.byte	0x02, 0x4a
	.zero		1
	.zero		1


	//----- nvinfo : EIATTR_EXIT_INSTR_OFFSETS
	.align		4
        /*0038*/ 	.byte	0x04, 0x1c
        /*003a*/ 	.short	(.L_57 - .L_56)


	//   ....[0]....
.L_56:
        /*003c*/ 	.word	0x00000070


	//   ....[1]....
        /*0040*/ 	.word	0x00000180


	//----- nvinfo : EIATTR_MAX_THREADS
	.align		4
.L_57:
        /*0044*/ 	.byte	0x04, 0x05
        /*0046*/ 	.short	(.L_59 - .L_58)
.L_58:
        /*0048*/ 	.word	0x00000020
        /*004c*/ 	.word	0x00000001
        /*0050*/ 	.word	0x00000001


	//----- nvinfo : EIATTR_CBANK_PARAM_SIZE
	.align		4
.L_59:
        /*0054*/ 	.byte	0x03, 0x19
        /*0056*/ 	.short	0x0010


	//----- nvinfo : EIATTR_PARAM_CBANK
	.align		4
        /*0058*/ 	.byte	0x04, 0x0a
        /*005a*/ 	.short	(.L_61 - .L_60)
	.align		4
.L_60:
        /*005c*/ 	.word	index@(.nv.constant0.default_function_kernel_1)
        /*0060*/ 	.short	0x0380
        /*0062*/ 	.short	0x0010


	//----- nvinfo : EIATTR_SW_WAR
	.align		4
.L_61:
        /*0064*/ 	.byte	0x04, 0x36
        /*0066*/ 	.short	(.L_63 - .L_62)
.L_62:
        /*0068*/ 	.word	0x00000008
.L_63:


//--------------------- .nv.callgraph             --------------------------
	.section	.nv.callgraph,"",@"SHT_CUDA_CALLGRAPH"
	.align	4
	.sectionentsize	8
	.align		4
        /*0000*/ 	.word	0x00000000
	.align		4
        /*0004*/ 	.word	0xffffffff
	.align		4
        /*0008*/ 	.word	0x00000000
	.align		4
        /*000c*/ 	.word	0xfffffffe
	.align		4
        /*0010*/ 	.word	0x00000000
	.align		4
        /*0014*/ 	.word	0xfffffffd
	.align		4
        /*0018*/ 	.word	0x00000000
	.align		4
        /*001c*/ 	.word	0xfffffffc


//--------------------- .text.default_function_kernel --------------------------
	.section	.text.default_function_kernel,"ax",@progbits
	.align	128
        .global         default_function_kernel
        .type           default_function_kernel,@function
        .size           default_function_kernel,(.L_x_16 - default_function_kernel)
        .other          default_function_kernel,@"STO_CUDA_ENTRY STV_DEFAULT"
default_function_kernel:
.text.default_function_kernel:
[----:B------:R-:W-:Y:S01]  /*0000*/  LDC R1, c[0x0][0x37c] ;  /* 0x0000df00ff017b82 */ /* 0x000fe20000000800 */
[----:B------:R-:W0:Y:S07]  /*0010*/  S2R R2, SR_TID.X ;  /* 0x0000000000027919 */ /* 0x000e2e0000002100 */
[----:B------:R-:W1:Y:S02]  /*0020*/  S2UR UR4, SR_CTAID.X ;  /* 0x00000000000479c3 */ /* 0x000e640000002500 */
[----:B-1----:R-:W-:Y:S01]  /*0030*/  USHF.L.U32 UR5, UR4, 0x3, URZ ;  /* 0x0000000304057899 */ /* 0x002fe200080006ff */
[----:B0-----:R-:W-:-:S05]  /*0040*/  SHF.R.U32.HI R0, RZ, 0x3, R2 ;  /* 0x00000003ff007819 */ /* 0x001fca0000011602 */
[----:B------:R-:W-:-:S04]  /*0050*/  LOP3.LUT R0, R0, UR5, RZ, 0xfc, !PT ;  /* 0x0000000500007c12 */ /* 0x000fc8000f8efcff */
[----:B------:R-:W-:-:S13]  /*0060*/  ISETP.GT.U32.AND P0, PT, R0, 0x8, PT ;  /* 0x000000080000780c */ /* 0x000fda0003f04070 */
[----:B------:R-:W-:Y:S05]  /*0070*/  @P0 EXIT ;  /* 0x000000000000094d */ /* 0x000fea0003800000 */
[----:B------:R-:W0:Y:S01]  /*0080*/  LDC.64 R4, c[0x0][0x388] ;  /* 0x0000e200ff047b82 */ /* 0x000e220000000a00 */
[----:B------:R-:W1:Y:S01]  /*0090*/  LDCU.64 UR6, c[0x0][0x358] ;  /* 0x00006b00ff0677ac */ /* 0x000e620008000a00 */
[----:B------:R-:W-:-:S06]  /*00a0*/  USHF.L.U32 UR4, UR4, 0x6, URZ ;  /* 0x0000000604047899 */ /* 0x000fcc00080006ff */
[----:B------:R-:W-:-:S05]  /*00b0*/  LOP3.LUT R2, R2, UR4, RZ, 0xfc, !PT ;  /* 0x0000000402027c12 */ /* 0x000fca000f8efcff */
[----:B0-----:R-:W-:-:S05]  /*00c0*/  IMAD.WIDE.U32 R4, R2, 0x4, R4 ;  /* 0x0000000402047825 */ /* 0x001fca00078e0004 */
[----:B-1----:R0:W2:Y:S01]  /*00d0*/  LDG.E.CONSTANT R0, desc[UR6][R4.64] ;  /* 0x0000000604007981 */ /* 0x0020a2000c1e9900 */
[----:B------:R-:W-:Y:S01]  /*00e0*/  BSSY.RECONVERGENT B0, `(.L_x_0) ;  /* 0x0000038000007945 */ /* 0x000fe20003800200 */
[----:B0-----:R-:W-:Y:S02]  /*00f0*/  IMAD.MOV.U32 R5, RZ, RZ, 0x3e800000 ;  /* 0x3e800000ff057424 */ /* 0x001fe400078e00ff */
[C---:B--2---:R-:W-:Y:S01]  /*0100*/  FFMA R3, R0.reuse, R0, 1 ;  /* 0x3f80000000037423 */ /* 0x044fe20000000000 */
[----:B------:R-:W-:-:S03]  /*0110*/  FSETP.GT.AND P0, PT, |R0|, 8388608, PT ;  /* 0x4b0000000000780b */ /* 0x000fc60003f04200 */
[----:B------:R-:W0:Y:S02]  /*0120*/  MUFU.RSQ R6, R3 ;  /* 0x0000000300067308 */ /* 0x000e240000001400 */
[----:B0-----:R-:W-:-:S06]  /*0130*/  FFMA R6, R3, R6, 1 ;  /* 0x3f80000003067423 */ /* 0x001fcc0000000006 */
[----:B------:R0:W1:Y:S02]  /*0140*/  MUFU.RCP R7, R6 ;  /* 0x0000000600077308 */ /* 0x0000640000001000 */
[----:B0-----:R-:W-:Y:S02]  /*0150*/  IMAD.MOV.U32 R6, RZ, RZ, 0x3d39bf78 ;  /* 0x3d39bf78ff067424 */ /* 0x001fe400078e00ff */
[----:B-1----:R-:W-:-:S04]  /*0160*/  FMUL R7, |R0|, R7 ;  /* 0x0000000700077220 */ /* 0x002fc80000400200 */
[----:B------:R-:W-:-:S05]  /*0170*/  FFMA R7, |R0|, R7, |R0| ;  /* 0x0000000700077223 */ /* 0x000fca0000000600 */
[----:B------:R-:W-:-:S04]  /*0180*/  FSEL R7, |R0|, R7, P0 ;  /* 0x0000000700077208 */ /* 0x000fc80000000200 */
[C---:B------:R-:W-:Y:S01]  /*0190*/  ISETP.GE.U32.AND P1, PT, R7.reuse, 0x7f800000, PT ;  /* 0x7f8000000700780c */ /* 0x040fe20003f26070 */
[----:B------:R-:W-:-:S03]  /*01a0*/  FADD.RZ R8, R7, 1 ;  /* 0x3f80000007087421 */ /* 0x000fc6000000c000 */
[----:B------:R-:W-:Y:S01]  /*01b0*/  ISETP.GT.AND P2, PT, R7, -0x40800000, P1 ;  /* 0xbf8000000700780c */ /* 0x000fe20000f44270 */
[----:B------:R-:W-:-:S05]  /*01c0*/  VIADD R8, R8, 0xc0c00000 ;  /* 0xc0c0000008087836 */ /* 0x000fca0000000000 */
[----:B------:R-:W-:-:S04]  /*01d0*/  LOP3.LUT R8, R8, 0xff800000, RZ, 0xc0, !PT ;  /* 0xff80000008087812 */ /* 0x000fc800078ec0ff */
[----:B------:R-:W-:Y:S01]  /*01e0*/  IADD3 R4, PT, PT, -R8, 0x40800000, RZ ;  /* 0x4080000008047810 */ /* 0x000fe20007ffe1ff */
[----:B------:R-:W-:Y:S01]  /*01f0*/  IMAD.IADD R3, R7, 0x1, -R8 ;  /* 0x0000000107037824 */ /* 0x000fe200078e0a08 */
[----:B------:R-:W-:-:S03]  /*0200*/  I2FP.F32.S32 R8, R8 ;  /* 0x0000000800087245 */ /* 0x000fc60000201400 */
[----:B------:R-:W-:Y:S02]  /*0210*/  FFMA R4, R4, R5, -1 ;  /* 0xbf80000004047423 */ /* 0x000fe40000000005 */
[----:B------:R-:W-:Y:S02]  /*0220*/  FMUL R8, R8, 1.1920928955078125e-07 ;  /* 0x3400000008087820 */ /* 0x000fe40000400000 */
[----:B------:R-:W-:-:S04]  /*0230*/  FADD R3, R3, R4 ;  /* 0x0000000403037221 */ /* 0x000fc80000000000 */
[----:B------:R-:W-:-:S04]  /*0240*/  FFMA R4, R3, -R6, 0.10546888411045074463 ;  /* 0x3dd8001203047423 */ /* 0x000fc80000000806 */
[----:B------:R-:W-:-:S04]  /*0250*/  FFMA R4, R3, R4, -0.13229703903198242188 ;  /* 0xbe0778e003047423 */ /* 0x000fc80000000004 */
[----:B------:R-:W-:-:S04]  /*0260*/  FFMA R4, R3, R4, 0.14491446316242218018 ;  /* 0x3e14647503047423 */ /* 0x000fc80000000004 */
[----:B------:R-:W-:-:S04]  /*0270*/  FFMA R4, R3, R4, -0.16641564667224884033 ;  /* 0xbe2a68dd03047423 */ /* 0x000fc80000000004 */
[----:B------:R-:W-:-:S04]  /*0280*/  FFMA R4, R3, R4, 0.19988867640495300293 ;  /* 0x3e4caf9e03047423 */ /* 0x000fc80000000004 */
[----:B------:R-:W-:-:S04]  /*0290*/  FFMA R4, R3, R4, -0.25000196695327758789 ;  /* 0xbe80004203047423 */ /* 0x000fc80000000004 */
[----:B------:R-:W-:-:S04]  /*02a0*/  FFMA R4, R3, R4, 0.33333510160446166992 ;  /* 0x3eaaaae603047423 */ /* 0x000fc80000000004 */
[----:B------:R-:W-:-:S04]  /*02b0*/  FFMA R4, R3, R4, -0.5 ;  /* 0xbf00000003047423 */ /* 0x000fc80000000004 */
[----:B------:R-:W-:-:S04]  /*02c0*/  FMUL R4, R3, R4 ;  /* 0x0000000403047220 */ /* 0x000fc80000400000 */
[----:B------:R-:W-:Y:S01]  /*02d0*/  FFMA R3, R3, R4, R3 ;  /* 0x0000000403037223 */ /* 0x000fe20000000003 */
[----:B------:R-:W-:-:S03]  /*02e0*/  @P1 IMAD.MOV.U32 R4, RZ, RZ, 0x7f800000 ;  /* 0x7f800000ff041424 */ /* 0x000fc600078e00ff */
[----:B------:R-:W-:Y:S01]  /*02f0*/  FFMA R3, R8, 0.69314718246459960938, R3 ;  /* 0x3f31721808037823 */ /* 0x000fe20000000003 */
[C---:B------:R-:W-:Y:S01]  /*0300*/  @P2 FFMA R3, R7.reuse, R4, +INF ;  /* 0x7f80000007032423 */ /* 0x040fe20000000004 */
[----:B------:R-:W-:-:S04]  /*0310*/  @P1 FSETP.NEU.AND P2, PT, R7, RZ, PT ;  /* 0x000000ff0700120b */ /* 0x000fc80003f4d000 */
[----:B------:R-:W-:-:S05]  /*0320*/  @P1 FSEL R3, R3, -RZ, P2 ;  /* 0x800000ff03031208 */ /* 0x000fca0001000000 */
[----:B------:R-:W-:-:S04]  /*0330*/  IMAD.MOV.U32 R4, RZ, RZ, R3 ;  /* 0x000000ffff047224 */ /* 0x000fc800078e0003 */
[----:B------:R-:W-:Y:S01]  /*0340*/  @P0 FADD R4, R4, 0.69314718246459960938 ;  /* 0x3f31721804040421 */ /* 0x000fe20000000000 */
[----:B------:R-:W-:-:S04]  /*0350*/  FSETP.NAN.AND P0, PT, |R0|, |R0|, PT ;  /* 0x400000000000720b */ /* 0x000fc80003f08200 */
[----:B------:R-:W-:-:S04]  /*0360*/  LOP3.LUT R3, R4, 0x80000000, R0, 0xb8, !PT ;  /* 0x8000000004037812 */ /* 0x000fc800078eb800 */
[----:B------:R-:W-:-:S05]  /*0370*/  FSEL R3, R3, R4, !P0 ;  /* 0x0000000403037208 */ /* 0x000fca0004000000 */
[----:B------:R-:W-:-:S04]  /*0380*/  FMUL R3, R0, R3 ;  /* 0x0000000300037220 */ /* 0x000fc80000400000 */
[----:B------:R-:W-:-:S04]  /*0390*/  FMUL.RZ R6, R3, 0.15915493667125701904 ;  /* 0x3e22f98303067820 */ /* 0x000fc8000040c000 */
[----:B------:R-:W0:Y:S08]  /*03a0*/  MUFU.SIN R9, R6 ;  /* 0x0000000600097308 */ /* 0x000e300000000400 */
[----:B0-----:R-:W0:Y:S08]  /*03b0*/  MUFU.RCP R3, R9 ;  /* 0x0000000900037308 */ /* 0x001e300000001000 */
[----:B------:R-:W1:Y:S01]  /*03c0*/  FCHK P0, R0, R9 ;  /* 0x0000000900007302 */ /* 0x000e620000000000 */
[----:B0-----:R-:W-:-:S04]  /*03d0*/  FFMA R4, -R9, R3, 1 ;  /* 0x3f80000009047423 */ /* 0x001fc80000000103 */
[----:B------:R-:W-:-:S04]  /*03e0*/  FFMA R3, R3, R4, R3 ;  /* 0x0000000403037223 */ /* 0x000fc80000000003 */
[----:B------:R-:W-:-:S04]  /*03f0*/  FFMA R4, R0, R3, RZ ;  /* 0x0000000300047223 */ /* 0x000fc800000000ff */
[----:B------:R-:W-:-:S04]  /*0400*/  FFMA R5, -R9, R4, R0 ;  /* 0x0000000409057223 */ /* 0x000fc80000000100 */
[----:B------:R-:W-:Y:S01]  /*0410*/  FFMA R7, R3, R5, R4 ;  /* 0x0000000503077223 */ /* 0x000fe20000000004 */
[----:B-1----:R-:W-:Y:S06]  /*0420*/  @!P0 BRA `(.L_x_1) ;  /* 0x00000000000c8947 */ /* 0x002fec0003800000 */
[----:B------:R-:W-:-:S07]  /*0430*/  MOV R4, 0x450 ;  /* 0x0000045000047802 */ /* 0x000fce0000000f00 */
[----:B------:R-:W-:Y:S05]  /*0440*/  CALL.REL.NOINC `($__internal_0_$__cuda_sm3x_div_rn_noftz_f32_slowpath) ;  /* 0x0000000000187944 */ /* 0x000fea0003c00000 */
[----:B------:R-:W-:-:S07]  /*0450*/  MOV R7, R0 ;  /* 0x0000000000077202 */ /* 0x000fce0000000f00 */
.L_x_1:
[----:B------:R-:W-:Y:S05]  /*0460*/  BSYNC.RECONVERGENT B0 ;  /* 0x0000000000007941 */ /* 0x000fea0003800200 */
.L_x_0:
[----:B------:R-:W0:Y:S02]  /*0470*/  LDC.64 R4, c[0x0][0x380] ;  /* 0x0000e000ff047b82 */ /* 0x000e240000000a00 */
[----:B0-----:R-:W-:-:S05]  /*0480*/  IMAD.WIDE.U32 R2, R2, 0x4, R4 ;  /* 0x0000000402027825 */ /* 0x001fca00078e0004 */
[----:B------:R-:W-:Y:S01]  /*0490*/  STG.E desc[UR6][R2.64], R7 ;  /* 0x0000000702007986 */ /* 0x000fe2000c101906 */
[----:B------:R-:W-:Y:S05]  /*04a0*/  EXIT ;  /* 0x000000000000794d */ /* 0x000fea0003800000 */
        .weak           $__internal_0_$__cuda_sm3x_div_rn_noftz_f32_slowpath
        .type           $__internal_0_$__cuda_sm3x_div_rn_noftz_f32_slowpath,@function
        .size           $__internal_0_$__cuda_sm3x_div_rn_noftz_f32_slowpath,(.L_x_16 - $__internal_0_$__cuda_sm3x_div_rn_noftz_f32_slowpath)
$__internal_0_$__cuda_sm3x_div_rn_noftz_f32_slowpath:
[--C-:B------:R-:W-:Y:S01]  /*04b0*/  SHF.R.U32.HI R5, RZ, 0x17, R9.reuse ;  /* 0x00000017ff057819 */ /* 0x100fe20000011609 */
[----:B------:R-:W-:Y:S01]  /*04c0*/  BSSY.RECONVERGENT B1, `(.L_x_2) ;  /* 0x0000065000017945 */ /* 0x000fe20003800200 */
[--C-:B------:R-:W-:Y:S01]  /*04d0*/  SHF.R.U32.HI R3, RZ, 0x17, R0.reuse ;  /* 0x00000017ff037819 */ /* 0x100fe20000011600 */
[----:B------:R-:W-:Y:S01]  /*04e0*/  IMAD.MOV.U32 R6, RZ, RZ, R0 ;  /* 0x000000ffff067224 */ /* 0x000fe200078e0000 */
[----:B------:R-:W-:Y:S01]  /*04f0*/  LOP3.LUT R12, R5, 0xff, RZ, 0xc0, !PT ;  /* 0x000000ff050c7812 */ /* 0x000fe200078ec0ff */
[----:B------:R-:W-:Y:S01]  /*0500*/  IMAD.MOV.U32 R7, RZ, RZ, R9 ;  /* 0x000000ffff077224 */ /* 0x000fe200078e0009 */
[----:B------:R-:W-:-:S03]  /*0510*/  LOP3.LUT R5, R3, 0xff, RZ, 0xc0, !PT ;  /* 0x000000ff03057812 */ /* 0x000fc600078ec0ff */
[----:B------:R-:W-:Y:S02]  /*0520*/  VIADD R11, R12, 0xffffffff ;  /* 0xffffffff0c0b7836 */ /* 0x000fe40000000000 */
[----:B------:R-:W-:-:S03]  /*0530*/  VIADD R10, R5, 0xffffffff ;  /* 0xffffffff050a7836 */ /* 0x000fc60000000000 */
[----:B------:R-:W-:-:S04]  /*0540*/  ISETP.GT.U32.AND P0, PT, R11, 0xfd, PT ;  /* 0x000000fd0b00780c */ /* 0x000fc80003f04070 */
[----:B------:R-:W-:-:S13]  /*0550*/  ISETP.GT.U32.OR P0, PT, R10, 0xfd, P0 ;  /* 0x000000fd0a00780c */ /* 0x000fda0000704470 */
[----:B------:R-:W-:Y:S01]  /*0560*/  @!P0 IMAD.MOV.U32 R8, RZ, RZ, RZ ;  /* 0x000000ffff088224 */ /* 0x000fe200078e00ff */
[----:B------:R-:W-:Y:S06]  /*0570*/  @!P0 BRA `(.L_x_3) ;  /* 0x0000000000608947 */ /* 0x000fec0003800000 */
[----:B------:R-:W-:Y:S02]  /*0580*/  FSETP.GTU.FTZ.AND P0, PT, |R0|, +INF , PT ;  /* 0x7f8000000000780b */ /* 0x000fe40003f1c200 */
[----:B------:R-:W-:Y:S02]  /*0590*/  FSETP.GTU.FTZ.AND P1, PT, |R9|, +INF , PT ;  /* 0x7f8000000900780b */ /* 0x000fe40003f3c200 */
[----:B------:R-:W-:Y:S02]  /*05a0*/  MOV R3, R9 ;  /* 0x0000000900037202 */ /* 0x000fe40000000f00 */
[----:B------:R-:W-:-:S13]  /*05b0*/  PLOP3.LUT P0, PT, P0, P1, PT, 0xf8, 0x8f ;  /* 0x00000000008f781c */ /* 0x000fda0000703f70 */
[----:B------:R-:W-:Y:S05]  /*05c0*/  @P0 BRA `(.L_x_4) ;  /* 0x00000004004c0947 */ /* 0x000fea0003800000 */
[----:B------:R-:W-:-:S13]  /*05d0*/  LOP3.LUT P0, RZ, R7, 0x7fffffff, R6, 0xc8, !PT ;  /* 0x7fffffff07ff7812 */ /* 0x000fda000780c806 */
[----:B------:R-:W-:Y:S05]  /*05e0*/  @!P0 BRA `(.L_x_5) ;  /* 0x00000004003c8947 */ /* 0x000fea0003800000 */
[C---:B------:R-:W-:Y:S02]  /*05f0*/  FSETP.NEU.FTZ.AND P2, PT, |R0|.reuse, +INF , PT ;  /* 0x7f8000000000780b */ /* 0x040fe40003f5d200 */
[----:B------:R-:W-:Y:S02]  /*0600*/  FSETP.NEU.FTZ.AND P1, PT, |R3|, +INF , PT ;  /* 0x7f8000000300780b */ /* 0x000fe40003f3d200 */
[----:B------:R-:W-:-:S11]  /*0610*/  FSETP.NEU.FTZ.AND P0, PT, |R0|, +INF , PT ;  /* 0x7f8000000000780b */ /* 0x000fd60003f1d200 */
[----:B------:R-:W-:Y:S05]  /*0620*/  @!P1 BRA !P2, `(.L_x_5) ;  /* 0x00000004002c9947 */ /* 0x000fea0005000000 */
[----:B------:R-:W-:-:S04]  /*0630*/  LOP3.LUT P2, RZ, R6, 0x7fffffff, RZ, 0xc0, !PT ;  /* 0x7fffffff06ff7812 */ /* 0x000fc8000784c0ff */
[----:B------:R-:W-:-:S13]  /*0640*/  PLOP3.LUT P1, PT, P1, P2, PT, 0x2f, 0xf2 ;  /* 0x0000000000f2781c */ /* 0x000fda0000f24577 */
[----:B------:R-:W-:Y:S05]  /*0650*/  @P1 BRA `(.L_x_6) ;  /* 0x0000000400181947 */ /* 0x000fea0003800000 */
[----:B------:R-:W-:-:S04]  /*0660*/  LOP3.LUT P1, RZ, R7, 0x7fffffff, RZ, 0xc0, !PT ;  /* 0x7fffffff07ff7812 */ /* 0x000fc8000782c0ff */
[----:B------:R-:W-:-:S13]  /*0670*/  PLOP3.LUT P0, PT, P0, P1, PT, 0x2f, 0xf2 ;  /* 0x0000000000f2781c */ /* 0x000fda0000702577 */
[----:B------:R-:W-:Y:S05]  /*0680*/  @P0 BRA `(.L_x_7) ;  /* 0x0000000400000947 */ /* 0x000fea0003800000 */
[----:B------:R-:W-:Y:S02]  /*0690*/  ISETP.GE.AND P0, PT, R10, RZ, PT ;  /* 0x000000ff0a00720c */ /* 0x000fe40003f06270 */
[----:B------:R-:W-:-:S11]  /*06a0*/  ISETP.GE.AND P1, PT, R11, RZ, PT ;  /* 0x000000ff0b00720c */ /* 0x000fd60003f26270 */
[----:B------:R-:W-:Y:S02]  /*06b0*/  @P0 IMAD.MOV.U32 R8, RZ, RZ, RZ ;  /* 0x000000ffff080224 */ /* 0x000fe400078e00ff */
[----:B------:R-:W-:Y:S01]  /*06c0*/  @!P0 FFMA R6, R0, 1.84467440737095516160e+19, RZ ;  /* 0x5f80000000068823 */ /* 0x000fe200000000ff */
[----:B------:R-:W-:Y:S02]  /*06d0*/  @!P0 IMAD.MOV.U32 R8, RZ, RZ, -0x40 ;  /* 0xffffffc0ff088424 */ /* 0x000fe400078e00ff */
[----:B------:R-:W-:Y:S02]  /*06e0*/  @!P1 FFMA R7, R3, 1.84467440737095516160e+19, RZ ;  /* 0x5f80000003079823 */ /* 0x000fe400000000ff */
[----:B------:R-:W-:-:S07]  /*06f0*/  @!P1 VIADD R8, R8, 0x40 ;  /* 0x0000004008089836 */ /* 0x000fce0000000000 */
.L_x_3:
[----:B------:R-:W-:Y:S01]  /*0700*/  LEA R0, R12, 0xc0800000, 0x17 ;  /* 0xc08000000c007811 */ /* 0x000fe200078eb8ff */
[----:B------:R-:W-:Y:S01]  /*0710*/  BSSY.RECONVERGENT B2, `(.L_x_8) ;  /* 0x0000036000027945 */ /* 0x000fe20003800200 */
[----:B------:R-:W-:-:S03]  /*0720*/  IADD3 R5, PT, PT, R5, -0x7f, RZ ;  /* 0xffffff8105057810 */ /* 0x000fc60007ffe0ff */
[----:B------:R-:W-:Y:S02]  /*0730*/  IMAD.IADD R7, R7, 0x1, -R0 ;  /* 0x0000000107077824 */ /* 0x000fe400078e0a00 */
[C---:B------:R-:W-:Y:S01]  /*0740*/  IMAD R0, R5.reuse, -0x800000, R6 ;  /* 0xff80000005007824 */ /* 0x040fe200078e0206 */
[----:B------:R-:W-:Y:S01]  /*0750*/  IADD3 R5, PT, PT, R5, 0x7f, -R12 ;  /* 0x0000007f05057810 */ /* 0x000fe20007ffe80c */
[----:B------:R-:W0:Y:S01]  /*0760*/  MUFU.RCP R3, R7 ;  /* 0x0000000700037308 */ /* 0x000e220000001000 */
[----:B------:R-:W-:-:S03]  /*0770*/  FADD.FTZ R9, -R7, -RZ ;  /* 0x800000ff07097221 */ /* 0x000fc60000010100 */
[----:B------:R-:W-:Y:S02]  /*0780*/  IMAD.IADD R5, R5, 0x1, R8 ;  /* 0x0000000105057824 */ /* 0x000fe400078e0208 */
[----:B0-----:R-:W-:-:S04]  /*0790*/  FFMA R10, R3, R9, 1 ;  /* 0x3f800000030a7423 */ /* 0x001fc80000000009 */
[----:B------:R-:W-:-:S04]  /*07a0*/  FFMA R10, R3, R10, R3 ;  /* 0x0000000a030a7223 */ /* 0x000fc80000000003 */
[----:B------:R-:W-:-:S04]  /*07b0*/  FFMA R3, R0, R10, RZ ;  /* 0x0000000a00037223 */ /* 0x000fc800000000ff */
[----:B------:R-:W-:-:S04]  /*07c0*/  FFMA R6, R9, R3, R0 ;  /* 0x0000000309067223 */ /* 0x000fc80000000000 */
[----:B------:R-:W-:-:S04]  /*07d0*/  FFMA R11, R10, R6, R3 ;  /* 0x000000060a0b7223 */ /* 0x000fc80000000003 */
[----:B------:R-:W-:-:S04]  /*07e0*/  FFMA R6, R9, R11, R0 ;  /* 0x0000000b09067223 */ /* 0x000fc80000000000 */
[----:B------:R-:W-:-:S05]  /*07f0*/  FFMA R0, R10, R6, R11 ;  /* 0x000000060a007223 */ /* 0x000fca000000000b */
[----:B------:R-:W-:-:S04]  /*0800*/  SHF.R.U32.HI R3, RZ, 0x17, R0 ;  /* 0x00000017ff037819 */ /* 0x000fc80000011600 */
[----:B------:R-:W-:-:S05]  /*0810*/  LOP3.LUT R3, R3, 0xff, RZ, 0xc0, !PT ;  /* 0x000000ff03037812 */ /* 0x000fca00078ec0ff */
[----:B------:R-:W-:-:S04]  /*0820*/  IMAD.IADD R7, R3, 0x1, R5 ;  /* 0x0000000103077824 */ /* 0x000fc800078e0205 */
[----:B------:R-:W-:-:S05]  /*0830*/  VIADD R3, R7, 0xffffffff ;  /* 0xffffffff07037836 */ /* 0x000fca0000000000 */
[----:B------:R-:W-:-:S13]  /*0840*/  ISETP.GE.U32.AND P0, PT, R3, 0xfe, PT ;  /* 0x000000fe0300780c */ /* 0x000fda0003f06070 */
[----:B------:R-:W-:Y:S05]  /*0850*/  @!P0 BRA `(.L_x_9) ;  /* 0x0000000000808947 */ /* 0x000fea0003800000 */
[----:B------:R-:W-:-:S13]  /*0860*/  ISETP.GT.AND P0, PT, R7, 0xfe, PT ;  /* 0x000000fe0700780c */ /* 0x000fda0003f04270 */
[----:B------:R-:W-:Y:S05]  /*0870*/  @P0 BRA `(.L_x_10) ;  /* 0x00000000006c0947 */ /* 0x000fea0003800000 */
[----:B------:R-:W-:-:S13]  /*0880*/  ISETP.GE.AND P0, PT, R7, 0x1, PT ;  /* 0x000000010700780c */ /* 0x000fda0003f06270 */
[----:B------:R-:W-:Y:S05]  /*0890*/  @P0 BRA `(.L_x_11) ;  /* 0x0000000000740947 */ /* 0x000fea0003800000 */
[----:B------:R-:W-:Y:S02]  /*08a0*/  ISETP.GE.AND P0, PT, R7, -0x18, PT ;  /* 0xffffffe80700780c */ /* 0x000fe40003f06270 */
[----:B------:R-:W-:-:S11]  /*08b0*/  LOP3.LUT R0, R0, 0x80000000, RZ, 0xc0, !PT ;  /* 0x8000000000007812 */ /* 0x000fd600078ec0ff */
[----:B------:R-:W-:Y:S05]  /*08c0*/  @!P0 BRA `(.L_x_11) ;  /* 0x0000000000688947 */ /* 0x000fea0003800000 */
[CCC-:B------:R-:W-:Y:S01]  /*08d0*/  FFMA.RZ R3, R10.reuse, R6.reuse, R11.reuse ;  /* 0x000000060a037223 */ /* 0x1c0fe2000000c00b */
[C---:B------:R-:W-:Y:S01]  /*08e0*/  VIADD R8, R7.reuse, 0x20 ;  /* 0x0000002007087836 */ /* 0x040fe20000000000 */
[C---:B------:R-:W-:Y:S02]  /*08f0*/  ISETP.NE.AND P2, PT, R7.reuse, RZ, PT ;  /* 0x000000ff0700720c */ /* 0x040fe40003f45270 */
[----:B------:R-:W-:Y:S02]  /*0900*/  ISETP.NE.AND P1, PT, R7, RZ, PT ;  /* 0x000000ff0700720c */ /* 0x000fe40003f25270 */
[----:B------:R-:W-:Y:S01]  /*0910*/  LOP3.LUT R5, R3, 0x7fffff, RZ, 0xc0, !PT ;  /* 0x007fffff03057812 */ /* 0x000fe200078ec0ff */
[CCC-:B------:R-:W-:Y:S01]  /*0920*/  FFMA.RP R3, R10.reuse, R6.reuse, R11.reuse ;  /* 0x000000060a037223 */ /* 0x1c0fe2000000800b */
[----:B------:R-:W-:Y:S01]  /*0930*/  FFMA.RM R6, R10, R6, R11 ;  /* 0x000000060a067223 */ /* 0x000fe2000000400b */
[----:B------:R-:W-:Y:S02]  /*0940*/  IADD3 R7, PT, PT, -R7, RZ, RZ ;  /* 0x000000ff07077210 */ /* 0x000fe40007ffe1ff */
[----:B------:R-:W-:-:S02]  /*0950*/  LOP3.LUT R5, R5, 0x800000, RZ, 0xfc, !PT ;  /* 0x0080000005057812 */ /* 0x000fc400078efcff */
[----:B------:R-:W-:Y:S02]  /*0960*/  FSETP.NEU.FTZ.AND P0, PT, R3, R6, PT ;  /* 0x000000060300720b */ /* 0x000fe40003f1d000 */
[----:B------:R-:W-:Y:S02]  /*0970*/  SHF.L.U32 R8, R5, R8, RZ ;  /* 0x0000000805087219 */ /* 0x000fe400000006ff */
[----:B------:R-:W-:Y:S02]  /*0980*/  SEL R6, R7, RZ, P2 ;  /* 0x000000ff07067207 */ /* 0x000fe40001000000 */
[----:B------:R-:W-:Y:S02]  /*0990*/  ISETP.NE.AND P1, PT, R8, RZ, P1 ;  /* 0x000000ff0800720c */ /* 0x000fe40000f25270 */
[----:B------:R-:W-:Y:S02]  /*09a0*/  SHF.R.U32.HI R6, RZ, R6, R5 ;  /* 0x00000006ff067219 */ /* 0x000fe40000011605 */
[----:B------:R-:W-:-:S02]  /*09b0*/  PLOP3.LUT P0, PT, P0, P1, PT, 0xf8, 0x8f ;  /* 0x00000000008f781c */ /* 0x000fc40000703f70 */
[----:B------:R-:W-:Y:S02]  /*09c0*/  SHF.R.U32.HI R8, RZ, 0x1, R6 ;  /* 0x00000001ff087819 */ /* 0x000fe40000011606 */
[----:B------:R-:W-:-:S04]  /*09d0*/  SEL R3, RZ, 0x1, !P0 ;  /* 0x00000001ff037807 */ /* 0x000fc80004000000 */
[----:B------:R-:W-:-:S04]  /*09e0*/  LOP3.LUT R3, R3, 0x1, R8, 0xf8, !PT ;  /* 0x0000000103037812 */ /* 0x000fc800078ef808 */
[----:B------:R-:W-:-:S05]  /*09f0*/  LOP3.LUT R3, R3, R6, RZ, 0xc0, !PT ;  /* 0x0000000603037212 */ /* 0x000fca00078ec0ff */
[----:B------:R-:W-:-:S05]  /*0a00*/  IMAD.IADD R3, R8, 0x1, R3 ;  /* 0x0000000108037824 */ /* 0x000fca00078e0203 */
[----:B------:R-:W-:Y:S01]  /*0a10*/  LOP3.LUT R0, R3, R0, RZ, 0xfc, !PT ;  /* 0x0000000003007212 */ /* 0x000fe200078efcff */
[----:B------:R-:W-:Y:S06]  /*0a20*/  BRA `(.L_x_11) ;  /* 0x0000000000107947 */ /* 0x000fec0003800000 */
.L_x_10:
[----:B------:R-:W-:-:S04]  /*0a30*/  LOP3.LUT R0, R0, 0x80000000, RZ, 0xc0, !PT ;  /* 0x8000000000007812 */ /* 0x000fc800078ec0ff */
[----:B------:R-:W-:Y:S01]  /*0a40*/  LOP3.LUT R0, R0, 0x7f800000, RZ, 0xfc, !PT ;  /* 0x7f80000000007812 */ /* 0x000fe200078efcff */
[----:B------:R-:W-:Y:S06]  /*0a50*/  BRA `(.L_x_11) ;  /* 0x0000000000047947 */ /* 0x000fec0003800000 */
.L_x_9:
[----:B------:R-:W-:-:S07]  /*0a60*/  IMAD R0, R5, 0x800000, R0 ;  /* 0x0080000005007824 */ /* 0x000fce00078e0200 */
.L_x_11:
[----:B------:R-:W-:Y:S05]  /*0a70*/  BSYNC.RECONVERGENT B2 ;  /* 0x0000000000027941 */ /* 0x000fea0003800200 */
.L_x_8:
[----:B------:R-:W-:Y:S05]  /*0a80*/  BRA `(.L_x_12) ;  /* 0x0000000000207947 */ /* 0x000fea0003800000 */
.L_x_7:
[----:B------:R-:W-:-:S04]  /*0a90*/  LOP3.LUT R0, R7, 0x80000000, R6, 0x48, !PT ;  /* 0x8000000007007812 */ /* 0x000fc800078e4806 */
[----:B------:R-:W-:Y:S01]  /*0aa0*/  LOP3.LUT R0, R0, 0x7f800000, RZ, 0xfc, !PT ;  /* 0x7f80000000007812 */ /* 0x000fe200078efcff */
[----:B------:R-:W-:Y:S06]  /*0ab0*/  BRA `(.L_x_12) ;  /* 0x0000000000147947 */ /* 0x000fec0003800000 */
.L_x_6:
[----:B------:R-:W-:Y:S01]  /*0ac0*/  LOP3.LUT R0, R7, 0x80000000, R6, 0x48, !PT ;  /* 0x8000000007007812 */ /* 0x000fe200078e4806 */
[----:B------:R-:W-:Y:S06]  /*0ad0*/  BRA `(.L_x_12) ;  /* 0x00000000000c7947 */ /* 0x000fec0003800000 */
.L_x_5:
[----:B------:R-:W0:Y:S01]  /*0ae0*/  MUFU.RSQ R0, -QNAN ;  /* 0xffc0000000007908 */ /* 0x000e220000001400 */
[----:B------:R-:W-:Y:S05]  /*0af0*/  BRA `(.L_x_12) ;  /* 0x0000000000047947 */ /* 0x000fea0003800000 */
.L_x_4:
[----:B------:R-:W-:-:S07]  /*0b00*/  FADD.FTZ R0, R0, R3 ;  /* 0x0000000300007221 */ /* 0x000fce0000010000 */
.L_x_12:
[----:B------:R-:W-:Y:S05]  /*0b10*/  BSYNC.RECONVERGENT B1 ;  /* 0x0000000000017941 */ /* 0x000fea0003800200 */
.L_x_2:
[----:B------:R-:W-:-:S04]  /*0b20*/  IMAD.MOV.U32 R5, RZ, RZ, 0x0 ;  /* 0x00000000ff057424 */ /* 0x000fc800078e00ff */
[----:B0-----:R-:W-:Y:S05]  /*0b30*/  RET.REL.NODEC R4 `(default_function_kernel) ;  /* 0xfffffff404307950 */ /* 0x001fea0003c3ffff */
.L_x_13:
[----:B------:R-:W-:-:S00]  /*0b40*/  BRA `(.L_x_13) ;  /* 0xfffffffc00fc7947 */ /* 0x000fc0000383ffff */
[----:B------:R-:W-:-:S00]  /*0b50*/  NOP ;  /* 0x0000000000007918 */ /* 0x000fc00000000000 */
        /* <DEDUP_REMOVED lines=10> */
.L_x_16:


//--------------------- .text.default_function_kernel_2 --------------------------
	.section	.text.default_function_kernel_2,"ax",@progbits
	.align	128
        .global         default_function_kernel_2
        .type           default_function_kernel_2,@function
        .size           default_function_kernel_2,(.L_x_18 - default_function_kernel_2)
        .other          default_function_kernel_2,@"STO_CUDA_ENTRY STV_DEFAULT"
default_function_kernel_2:
.text.default_function_kernel_2:
[----:B------:R-:W-:Y:S01]  /*0000*/  LDC R1, c[0x0][0x37c] ;  /* 0x0000df00ff017b82 */ /* 0x000fe20000000800 */
[----:B------:R-:W0:Y:S07]  /*0010*/  S2R R7, SR_TID.X ;  /* 0x0000000000077919 */ /* 0x000e2e0000002100 */
[----:B------:R-:W1:Y:S01]  /*0020*/  S2UR UR4, SR_CTAID.X ;  /* 0x00000000000479c3 */ /* 0x000e620000002500 */
[----:B------:R-:W2:Y:S07]  /*0030*/  LDCU.64 UR6, c[0x0][0x358] ;  /* 0x00006b00ff0677ac */ /* 0x000eae0008000a00 */
[----:B------:R-:W3:Y:S08]  /*0040*/  LDC.64 R2, c[0x0][0x388] ;  /* 0x0000e200ff027b82 */ /* 0x000ef00000000a00 */
[----:B------:R-:W4:Y:S01]  /*0050*/  LDC.64 R4, c[0x0][0x380] ;  /* 0x0000e000ff047b82 */ /* 0x000f220000000a00 */
[----:B-1----:R-:W-:-:S06]  /*0060*/  USHF.L.U32 UR4, UR4, 0x3, URZ ;  /* 0x0000000304047899 */ /* 0x002fcc00080006ff */
[----:B0-----:R-:W-:-:S05]  /*0070*/  LOP3.LUT R7, R7, UR4, RZ, 0xfc, !PT ;  /* 0x0000000407077c12 */ /* 0x001fca000f8efcff */
[----:B---3--:R-:W-:-:S06]  /*0080*/  IMAD.WIDE.U32 R2, R7, 0x4, R2 ;  /* 0x0000000407027825 */ /* 0x008fcc00078e0002 */
[----:B--2---:R-:W2:Y:S01]  /*0090*/  LDG.E.CONSTANT R2, desc[UR6][R2.64] ;  /* 0x0000000602027981 */ /* 0x004ea2000c1e9900 */
[----:B----4-:R-:W-:-:S04]  /*00a0*/  IMAD.WIDE.U32 R4, R7, 0x4, R4 ;  /* 0x0000000407047825 */ /* 0x010fc800078e0004 */
[----:B--2---:R-:W-:-:S05]  /*00b0*/  FMUL R0, R2, 1.4426950216293334961 ;  /* 0x3fb8aa3b02007820 */ /* 0x004fca0000400000 */
[----:B------:R-:W-:-:S13]  /*00c0*/  FSETP.GEU.AND P0, PT, R0, -126, PT ;  /* 0xc2fc00000000780b */ /* 0x000fda0003f0e000 */
[----:B------:R-:W-:-:S04]  /*00d0*/  @!P0 FMUL R0, R0, 0.5 ;  /* 0x3f00000000008820 */ /* 0x000fc80000400000 */
[----:B------:R-:W0:Y:S02]  /*00e0*/  MUFU.EX2 R6, R0 ;  /* 0x0000000000067308 */ /* 0x000e240000000800 */
[----:B0-----:R-:W-:-:S06]  /*00f0*/  @!P0 FMUL R6, R6, R6 ;  /* 0x0000000606068220 */ /* 0x001fcc0000400000 */
[----:B------:R-:W0:Y:S02]  /*0100*/  FRND.CEIL R9, R6 ;  /* 0x0000000600097307 */ /* 0x000e240000209000 */
[----:B0-----:R-:W-:Y:S01]  /*0110*/  STG.E desc[UR6][R4.64], R9 ;  /* 0x0000000904007986 */ /* 0x001fe2000c101906 */
[----:B------:R-:W-:Y:S05]  /*0120*/  EXIT ;  /* 0x000000000000794d */ /* 0x000fea0003800000 */
.L_x_14:
        /* <DEDUP_REMOVED lines=13> */
.L_x_18:


//--------------------- .text.default_function_kernel_1 --------------------------
	.section	.text.default_function_kernel_1,"ax",@progbits
	.align	128
        .global         default_function_kernel_1
        .type           default_function_kernel_1,@function
        .size           default_function_kernel_1,(.L_x_19 - default_function_kernel_1)
        .other          default_function_kernel_1,@"STO_CUDA_ENTRY STV_DEFAULT"
default_function_kernel_1:
.text.default_function_kernel_1:
        /* <DEDUP_REMOVED lines=11> */
[----:B------:R-:W2:Y:S01]  /*00b0*/  LDC.64 R4, c[0x0][0x380] ;  /* 0x0000e000ff047b82 */ /* 0x000ea20000000a00 */
[----:B------:R-:W-:-:S05]  /*00c0*/  LOP3.LUT R7, R7, UR4, RZ, 0xfc, !PT ;  /* 0x0000000407077c12 */ /* 0x000fca000f8efcff */
[----:B0-----:R-:W-:-:S06]  /*00d0*/  IMAD.WIDE.U32 R2, R7, 0x4, R2 ;  /* 0x0000000407027825 */ /* 0x001fcc00078e0002 */
[----:B-1----:R-:W3:Y:S01]  /*00e0*/  LDG.E.CONSTANT R2, desc[UR6][R2.64] ;  /* 0x0000000602027981 */ /* 0x002ee2000c1e9900 */
[----:B--2---:R-:W-:-:S04]  /*00f0*/  IMAD.WIDE.U32 R4, R7, 0x4, R4 ;  /* 0x0000000407047825 */ /* 0x004fc800078e0004 */
[----:B---3--:R-:W-:-:S05]  /*0100*/  FMUL R0, R2, 1.4426950216293334961 ;  /* 0x3fb8aa3b02007820 */ /* 0x008fca0000400000 */
[----:B------:R-:W-:-:S13]  /*0110*/  FSETP.GEU.AND P0, PT, R0, -126, PT ;  /* 0xc2fc00000000780b */ /* 0x000fda0003f0e000 */
[----:B------:R-:W-:-:S04]  /*0120*/  @!P0 FMUL R0, R0, 0.5 ;  /* 0x3f00000000008820 */ /* 0x000fc80000400000 */
[----:B------:R-:W0:Y:S02]  /*0130*/  MUFU.EX2 R6, R0 ;  /* 0x0000000000067308 */ /* 0x000e240000000800 */
[----:B0-----:R-:W-:-:S04]  /*0140*/  @!P0 FMUL R6, R6, R6 ;  /* 0x0000000606068220 */ /* 0x001fc80000400000 */
[----:B------:R-:W-:-:S06]  /*0150*/  FMUL.RZ R9, R6, 0.15915493667125701904 ;  /* 0x3e22f98306097820 */ /* 0x000fcc000040c000 */
[----:B------:R-:W0:Y:S02]  /*0160*/  MUFU.SIN R9, R9 ;  /* 0x0000000900097308 */ /* 0x000e240000000400 */
[----:B0-----:R-:W-:Y:S01]  /*0170*/  STG.E desc[UR6][R4.64], R9 ;  /* 0x0000000904007986 */ /* 0x001fe2000c101906 */
[----:B------:R-:W-:Y:S05]  /*0180*/  EXIT ;  /* 0x000000000000794d */ /* 0x000fea0003800000 */
.L_x_15:
        /* <DEDUP_REMOVED lines=15> */
.L_x_19:


//--------------------- .nv.shared.reserved.0     --------------------------
	.section	.nv.shared.reserved.0,"aw",@nobits
	.weak		__nv_reservedSMEM_offset_0_alias
	.size		__nv_reservedSMEM_offset_0_alias, 0, 64
	.other		__nv_reservedSMEM_offset_0_alias,@"STO_CUDA_RESERVED_SHARED STV_DEFAULT"
__nv_reservedSMEM_offset_0_alias:
	.zero		0
	.zero		64


//--------------------- .nv.constant0.default_function_kernel --------------------------
	.section	.nv.constant0.default_function_kernel,"a",@progbits
	.sectionflags	@""
	.align	4
.nv.constant0.default_function_kernel:
	.zero		912


//--------------------- .nv.constant0.default_function_kernel_2 --------------------------
	.section	.nv.constant0.default_function_kernel_2,"a",@progbits
	.sectionflags	@""
	.align	4
.nv.constant0.default_function_kernel_2:
	.zero		912


//--------------------- .nv.constant0.default_function_kernel_1 --------------------------
	.section	.nv.constant0.default_function_kernel_1,"a",@progbits
	.sectionflags	@""
	.align	4
.nv.constant0.default_function_kernel_1:
	.zero		912


//--------------------- SYMBOLS --------------------------

	.type		.nv.reservedSmem.offset0,@object
	.size		.nv.reservedSmem.offset0,0x4
